//
// Generated by NVIDIA NVVM Compiler
//
// Compiler Build ID: CL-36424714
// Cuda compilation tools, release 13.0, V13.0.88
// Based on NVVM 20.0.0
//

.version 9.0
.target sm_100
.address_size 64

	// .globl	_Z18deviceMatrixSquarePjS_i

.visible .entry _Z18deviceMatrixSquarePjS_i(
	.param .u64 .ptr .align 1 _Z18deviceMatrixSquarePjS_i_param_0,
	.param .u64 .ptr .align 1 _Z18deviceMatrixSquarePjS_i_param_1,
	.param .u32 _Z18deviceMatrixSquarePjS_i_param_2
)
{
	.reg .pred 	%p<10>;
	.reg .b32 	%r<120>;
	.reg .b64 	%rd<65>;

	ld.param.u64 	%rd4, [_Z18deviceMatrixSquarePjS_i_param_0];
	ld.param.u64 	%rd3, [_Z18deviceMatrixSquarePjS_i_param_1];
	ld.param.u32 	%r23, [_Z18deviceMatrixSquarePjS_i_param_2];
	cvta.to.global.u64 	%rd1, %rd4;
	setp.lt.s32 	%p1, %r23, 1;
	@%p1 bra 	$L__BB0_13;
	cvta.to.global.u64 	%rd5, %rd3;
	mov.u32 	%r25, %tid.y;
	mul.lo.s32 	%r1, %r23, %r25;
	mov.u32 	%r26, %tid.x;
	add.s32 	%r27, %r1, %r26;
	mul.wide.u32 	%rd6, %r27, 4;
	add.s64 	%rd2, %rd5, %rd6;
	and.b32  	%r2, %r23, 15;
	setp.lt.u32 	%p2, %r23, 16;
	mov.b32 	%r116, 0;
	@%p2 bra 	$L__BB0_4;
	and.b32  	%r116, %r23, 2147483632;
	neg.s32 	%r114, %r116;
	add.s32 	%r113, %r1, 7;
$L__BB0_3:
	.pragma "nounroll";
	add.s32 	%r28, %r113, -7;
	mul.wide.u32 	%rd7, %r28, 4;
	add.s64 	%rd8, %rd1, %rd7;
	ld.global.u32 	%r29, [%rd8];
	mul.lo.s32 	%r30, %r29, %r29;
	st.global.u32 	[%rd2], %r30;
	add.s32 	%r31, %r113, -6;
	mul.wide.u32 	%rd9, %r31, 4;
	add.s64 	%rd10, %rd1, %rd9;
	ld.global.u32 	%r32, [%rd10];
	mul.lo.s32 	%r33, %r32, %r32;
	st.global.u32 	[%rd2], %r33;
	add.s32 	%r34, %r113, -5;
	mul.wide.u32 	%rd11, %r34, 4;
	add.s64 	%rd12, %rd1, %rd11;
	ld.global.u32 	%r35, [%rd12];
	mul.lo.s32 	%r36, %r35, %r35;
	st.global.u32 	[%rd2], %r36;
	add.s32 	%r37, %r113, -4;
	mul.wide.u32 	%rd13, %r37, 4;
	add.s64 	%rd14, %rd1, %rd13;
	ld.global.u32 	%r38, [%rd14];
	mul.lo.s32 	%r39, %r38, %r38;
	st.global.u32 	[%rd2], %r39;
	add.s32 	%r40, %r113, -3;
	mul.wide.u32 	%rd15, %r40, 4;
	add.s64 	%rd16, %rd1, %rd15;
	ld.global.u32 	%r41, [%rd16];
	mul.lo.s32 	%r42, %r41, %r41;
	st.global.u32 	[%rd2], %r42;
	add.s32 	%r43, %r113, -2;
	mul.wide.u32 	%rd17, %r43, 4;
	add.s64 	%rd18, %rd1, %rd17;
	ld.global.u32 	%r44, [%rd18];
	mul.lo.s32 	%r45, %r44, %r44;
	st.global.u32 	[%rd2], %r45;
	add.s32 	%r46, %r113, -1;
	mul.wide.u32 	%rd19, %r46, 4;
	add.s64 	%rd20, %rd1, %rd19;
	ld.global.u32 	%r47, [%rd20];
	mul.lo.s32 	%r48, %r47, %r47;
	st.global.u32 	[%rd2], %r48;
	add.s32 	%r49, %r113, 8;
	mul.wide.u32 	%rd21, %r113, 4;
	add.s64 	%rd22, %rd1, %rd21;
	ld.global.u32 	%r50, [%rd22];
	mul.lo.s32 	%r51, %r50, %r50;
	st.global.u32 	[%rd2], %r51;
	add.s32 	%r52, %r113, 1;
	mul.wide.u32 	%rd23, %r52, 4;
	add.s64 	%rd24, %rd1, %rd23;
	ld.global.u32 	%r53, [%rd24];
	mul.lo.s32 	%r54, %r53, %r53;
	st.global.u32 	[%rd2], %r54;
	add.s32 	%r55, %r113, 2;
	mul.wide.u32 	%rd25, %r55, 4;
	add.s64 	%rd26, %rd1, %rd25;
	ld.global.u32 	%r56, [%rd26];
	mul.lo.s32 	%r57, %r56, %r56;
	st.global.u32 	[%rd2], %r57;
	add.s32 	%r58, %r113, 3;
	mul.wide.u32 	%rd27, %r58, 4;
	add.s64 	%rd28, %rd1, %rd27;
	ld.global.u32 	%r59, [%rd28];
	mul.lo.s32 	%r60, %r59, %r59;
	st.global.u32 	[%rd2], %r60;
	add.s32 	%r61, %r113, 4;
	mul.wide.u32 	%rd29, %r61, 4;
	add.s64 	%rd30, %rd1, %rd29;
	ld.global.u32 	%r62, [%rd30];
	mul.lo.s32 	%r63, %r62, %r62;
	st.global.u32 	[%rd2], %r63;
	add.s32 	%r64, %r113, 5;
	mul.wide.u32 	%rd31, %r64, 4;
	add.s64 	%rd32, %rd1, %rd31;
	ld.global.u32 	%r65, [%rd32];
	mul.lo.s32 	%r66, %r65, %r65;
	st.global.u32 	[%rd2], %r66;
	add.s32 	%r67, %r113, 6;
	mul.wide.u32 	%rd33, %r67, 4;
	add.s64 	%rd34, %rd1, %rd33;
	ld.global.u32 	%r68, [%rd34];
	mul.lo.s32 	%r69, %r68, %r68;
	st.global.u32 	[%rd2], %r69;
	add.s32 	%r70, %r113, 7;
	mul.wide.u32 	%rd35, %r70, 4;
	add.s64 	%rd36, %rd1, %rd35;
	ld.global.u32 	%r71, [%rd36];
	mul.lo.s32 	%r72, %r71, %r71;
	st.global.u32 	[%rd2], %r72;
	mul.wide.u32 	%rd37, %r49, 4;
	add.s64 	%rd38, %rd1, %rd37;
	ld.global.u32 	%r73, [%rd38];
	mul.lo.s32 	%r74, %r73, %r73;
	st.global.u32 	[%rd2], %r74;
	add.s32 	%r114, %r114, 16;
	add.s32 	%r113, %r113, 16;
	setp.ne.s32 	%p3, %r114, 0;
	@%p3 bra 	$L__BB0_3;
$L__BB0_4:
	setp.eq.s32 	%p4, %r2, 0;
	@%p4 bra 	$L__BB0_13;
	and.b32  	%r11, %r23, 7;
	setp.lt.u32 	%p5, %r2, 8;
	@%p5 bra 	$L__BB0_7;
	add.s32 	%r75, %r116, %r1;
	mul.wide.u32 	%rd39, %r75, 4;
	add.s64 	%rd40, %rd1, %rd39;
	ld.global.u32 	%r76, [%rd40];
	mul.lo.s32 	%r77, %r76, %r76;
	st.global.u32 	[%rd2], %r77;
	add.s32 	%r78, %r75, 1;
	mul.wide.u32 	%rd41, %r78, 4;
	add.s64 	%rd42, %rd1, %rd41;
	ld.global.u32 	%r79, [%rd42];
	mul.lo.s32 	%r80, %r79, %r79;
	st.global.u32 	[%rd2], %r80;
	add.s32 	%r81, %r75, 2;
	mul.wide.u32 	%rd43, %r81, 4;
	add.s64 	%rd44, %rd1, %rd43;
	ld.global.u32 	%r82, [%rd44];
	mul.lo.s32 	%r83, %r82, %r82;
	st.global.u32 	[%rd2], %r83;
	add.s32 	%r84, %r75, 3;
	mul.wide.u32 	%rd45, %r84, 4;
	add.s64 	%rd46, %rd1, %rd45;
	ld.global.u32 	%r85, [%rd46];
	mul.lo.s32 	%r86, %r85, %r85;
	st.global.u32 	[%rd2], %r86;
	add.s32 	%r87, %r75, 4;
	mul.wide.u32 	%rd47, %r87, 4;
	add.s64 	%rd48, %rd1, %rd47;
	ld.global.u32 	%r88, [%rd48];
	mul.lo.s32 	%r89, %r88, %r88;
	st.global.u32 	[%rd2], %r89;
	add.s32 	%r90, %r75, 5;
	mul.wide.u32 	%rd49, %r90, 4;
	add.s64 	%rd50, %rd1, %rd49;
	ld.global.u32 	%r91, [%rd50];
	mul.lo.s32 	%r92, %r91, %r91;
	st.global.u32 	[%rd2], %r92;
	add.s32 	%r93, %r75, 6;
	mul.wide.u32 	%rd51, %r93, 4;
	add.s64 	%rd52, %rd1, %rd51;
	ld.global.u32 	%r94, [%rd52];
	mul.lo.s32 	%r95, %r94, %r94;
	st.global.u32 	[%rd2], %r95;
	add.s32 	%r96, %r75, 7;
	mul.wide.u32 	%rd53, %r96, 4;
	add.s64 	%rd54, %rd1, %rd53;
	ld.global.u32 	%r97, [%rd54];
	mul.lo.s32 	%r98, %r97, %r97;
	st.global.u32 	[%rd2], %r98;
	add.s32 	%r116, %r116, 8;
$L__BB0_7:
	setp.eq.s32 	%p6, %r11, 0;
	@%p6 bra 	$L__BB0_13;
	and.b32  	%r14, %r23, 3;
	setp.lt.u32 	%p7, %r11, 4;
	@%p7 bra 	$L__BB0_10;
	add.s32 	%r99, %r116, %r1;
	mul.wide.u32 	%rd55, %r99, 4;
	add.s64 	%rd56, %rd1, %rd55;
	ld.global.u32 	%r100, [%rd56];
	mul.lo.s32 	%r101, %r100, %r100;
	st.global.u32 	[%rd2], %r101;
	add.s32 	%r102, %r99, 1;
	mul.wide.u32 	%rd57, %r102, 4;
	add.s64 	%rd58, %rd1, %rd57;
	ld.global.u32 	%r103, [%rd58];
	mul.lo.s32 	%r104, %r103, %r103;
	st.global.u32 	[%rd2], %r104;
	add.s32 	%r105, %r99, 2;
	mul.wide.u32 	%rd59, %r105, 4;
	add.s64 	%rd60, %rd1, %rd59;
	ld.global.u32 	%r106, [%rd60];
	mul.lo.s32 	%r107, %r106, %r106;
	st.global.u32 	[%rd2], %r107;
	add.s32 	%r108, %r99, 3;
	mul.wide.u32 	%rd61, %r108, 4;
	add.s64 	%rd62, %rd1, %rd61;
	ld.global.u32 	%r109, [%rd62];
	mul.lo.s32 	%r110, %r109, %r109;
	st.global.u32 	[%rd2], %r110;
	add.s32 	%r116, %r116, 4;
$L__BB0_10:
	setp.eq.s32 	%p8, %r14, 0;
	@%p8 bra 	$L__BB0_13;
	add.s32 	%r119, %r116, %r1;
	neg.s32 	%r118, %r14;
$L__BB0_12:
	.pragma "nounroll";
	mul.wide.u32 	%rd63, %r119, 4;
	add.s64 	%rd64, %rd1, %rd63;
	ld.global.u32 	%r111, [%rd64];
	mul.lo.s32 	%r112, %r111, %r111;
	st.global.u32 	[%rd2], %r112;
	add.s32 	%r119, %r119, 1;
	add.s32 	%r118, %r118, 1;
	setp.ne.s32 	%p9, %r118, 0;
	@%p9 bra 	$L__BB0_12;
$L__BB0_13:
	ret;

}


// ===== COMPILED SASS (sm_100) =====

	.target	sm_100

	.elftype	@"ET_EXEC"


//--------------------- .note.nv.tkinfo           --------------------------
	.section	.note.nv.tkinfo,"",@"SHT_NOTE"
	.sectionflags	@"SHF_NOTE_NV_TKINFO"
	.tkinfo
        /*0018*/ 	.word	0x00000002
        /*0030*/ 	.string	""
        /*0030*/ 	.string	"ptxas"
        /*0030*/ 	.string	"Cuda compilation tools, release 13.0, V13.0.88"
        /*0030*/ 	.string	"Build cuda_13.0.r13.0/compiler.36424714_0"
        /*0030*/ 	.string	"-arch sm_100 -m 64 "



//--------------------- .note.nv.cuinfo           --------------------------
	.section	.note.nv.cuinfo,"",@"SHT_NOTE"
	.sectionflags	@"SHF_NOTE_NV_CUINFO"
        /*0018*/ 	.short	0x0002
        /*001a*/ 	.short	0x0064
        /*001c*/ 	.short	0x0082
	.zero		2


//--------------------- .nv.info                  --------------------------
	.section	.nv.info,"",@"SHT_CUDA_INFO"
	.align	4


	//----- nvinfo : EIATTR_REGCOUNT
	.align		4
        /*0000*/ 	.byte	0x04, 0x2f
        /*0002*/ 	.short	(.L_1 - .L_0)
	.align		4
.L_0:
        /*0004*/ 	.word	index@(_Z18deviceMatrixSquarePjS_i)
        /*0008*/ 	.word	0x0000001a


	//----- nvinfo : EIATTR_FRAME_SIZE
	.align		4
.L_1:
        /*000c*/ 	.byte	0x04, 0x11
        /*000e*/ 	.short	(.L_3 - .L_2)
	.align		4
.L_2:
        /*0010*/ 	.word	index@(_Z18deviceMatrixSquarePjS_i)
        /*0014*/ 	.word	0x00000000


	//----- nvinfo : EIATTR_MIN_STACK_SIZE
	.align		4
.L_3:
        /*0018*/ 	.byte	0x04, 0x12
        /*001a*/ 	.short	(.L_5 - .L_4)
	.align		4
.L_4:
        /*001c*/ 	.word	index@(_Z18deviceMatrixSquarePjS_i)
        /*0020*/ 	.word	0x00000000
.L_5:


//--------------------- .nv.compat                --------------------------
	.section	.nv.compat,"",@"SHT_CUDA_COMPAT_INFO"
	.align	4
        /*0000*/ 	.byte	0x02, 0x09, 0x00, 0x00, 0x02, 0x02, 0x01, 0x00, 0x02, 0x05, 0x05, 0x00, 0x03, 0x07, 0x01, 0x01
        /*0010*/ 	.byte	0x02, 0x03, 0x00, 0x00, 0x02, 0x06, 0x01, 0x00, 0x04, 0x0b, 0x08, 0x00, 0x09, 0x00, 0x00, 0x00
        /*0020*/ 	.byte	0x00, 0x00, 0x00, 0x00


//--------------------- .nv.info._Z18deviceMatrixSquarePjS_i --------------------------
	.section	.nv.info._Z18deviceMatrixSquarePjS_i,"",@"SHT_CUDA_INFO"
	.sectionflags	@""
	.align	4


	//----- nvinfo : EIATTR_CUDA_API_VERSION
	.align		4
        /*0000*/ 	.byte	0x04, 0x37
        /*0002*/ 	.short	(.L_7 - .L_6)
.L_6:
        /*0004*/ 	.word	0x00000082


	//----- nvinfo : EIATTR_KPARAM_INFO
	.align		4
.L_7:
        /*0008*/ 	.byte	0x04, 0x17
        /*000a*/ 	.short	(.L_9 - .L_8)
.L_8:
        /*000c*/ 	.word	0x00000000
        /*0010*/ 	.short	0x0002
        /*0012*/ 	.short	0x0010
        /*0014*/ 	.byte	0x00, 0xf0, 0x11, 0x00


	//----- nvinfo : EIATTR_KPARAM_INFO
	.align		4
.L_9:
        /*0018*/ 	.byte	0x04, 0x17
        /*001a*/ 	.short	(.L_11 - .L_10)
.L_10:
        /*001c*/ 	.word	0x00000000
        /*0020*/ 	.short	0x0001
        /*0022*/ 	.short	0x0008
        /*0024*/ 	.byte	0x00, 0xf5, 0x21, 0x00


	//----- nvinfo : EIATTR_KPARAM_INFO
	.align		4
.L_11:
        /*0028*/ 	.byte	0x04, 0x17
        /*002a*/ 	.short	(.L_13 - .L_12)
.L_12:
        /*002c*/ 	.word	0x00000000
        /*0030*/ 	.short	0x0000
        /*0032*/ 	.short	0x0000
        /*0034*/ 	.byte	0x00, 0xf5, 0x21, 0x00


	//----- nvinfo : EIATTR_SPARSE_MMA_MASK
	.align		4
.L_13:
        /*0038*/ 	.byte	0x03, 0x50
        /*003a*/ 	.short	0x0000


	//----- nvinfo : EIATTR_MAXREG_COUNT
	.align		4
        /*003c*/ 	.byte	0x03, 0x1b
        /*003e*/ 	.short	0x00ff


	//----- nvinfo : EIATTR_MERCURY_ISA_VERSION
	.align		4
        /*0040*/ 	.byte	0x03, 0x5f
        /*0042*/ 	.short	0x0101


	//----- nvinfo : EIATTR_VRC_CTA_INIT_COUNT
	.align		4
        /*0044*/ 	.byte	0x02, 0x4a
	.zero		1
	.zero		1


	//----- nvinfo : EIATTR_EXIT_INSTR_OFFSETS
	.align		4
        /*0048*/ 	.byte	0x04, 0x1c
        /*004a*/ 	.short	(.L_15 - .L_14)


	//   ....[0]....
.L_14:
        /*004c*/ 	.word	0x00000030


	//   ....[1]....
        /*0050*/ 	.word	0x00000660


	//   ....[2]....
        /*0054*/ 	.word	0x00000950


	//   ....[3]....
        /*0058*/ 	.word	0x00000b00


	//   ....[4]....
        /*005c*/ 	.word	0x00000bc0


	//----- nvinfo : EIATTR_CBANK_PARAM_SIZE
	.align		4
.L_15:
        /*0060*/ 	.byte	0x03, 0x19
        /*0062*/ 	.short	0x0014


	//----- nvinfo : EIATTR_PARAM_CBANK
	.align		4
        /*0064*/ 	.byte	0x04, 0x0a
        /*0066*/ 	.short	(.L_17 - .L_16)
	.align		4
.L_16:
        /*0068*/ 	.word	index@(.nv.constant0._Z18deviceMatrixSquarePjS_i)
        /*006c*/ 	.short	0x0380
        /*006e*/ 	.short	0x0014


	//----- nvinfo : EIATTR_SW_WAR
	.align		4
.L_17:
        /*0070*/ 	.byte	0x04, 0x36
        /*0072*/ 	.short	(.L_19 - .L_18)
.L_18:
        /*0074*/ 	.word	0x00000008
.L_19:


//--------------------- .nv.callgraph             --------------------------
	.section	.nv.callgraph,"",@"SHT_CUDA_CALLGRAPH"
	.align	4
	.sectionentsize	8
	.align		4
        /*0000*/ 	.word	0x00000000
	.align		4
        /*0004*/ 	.word	0xffffffff
	.align		4
        /*0008*/ 	.word	0x00000000
	.align		4
        /*000c*/ 	.word	0xfffffffe
	.align		4
        /*0010*/ 	.word	0x00000000
	.align		4
        /*0014*/ 	.word	0xfffffffd
	.align		4
        /*0018*/ 	.word	0x00000000
	.align		4
        /*001c*/ 	.word	0xfffffffc


//--------------------- .text._Z18deviceMatrixSquarePjS_i --------------------------
	.section	.text._Z18deviceMatrixSquarePjS_i,"ax",@progbits
	.align	128
        .global         _Z18deviceMatrixSquarePjS_i
        .type           _Z18deviceMatrixSquarePjS_i,@function
        .size           _Z18deviceMatrixSquarePjS_i,(.L_x_6 - _Z18deviceMatrixSquarePjS_i)
        .other          _Z18deviceMatrixSquarePjS_i,@"STO_CUDA_ENTRY STV_DEFAULT"
_Z18deviceMatrixSquarePjS_i:
.text._Z18deviceMatrixSquarePjS_i:
[----:B------:R-:W-:Y:S08]  /*0000*/  LDC R1, c[0x0][0x37c] ;  /* 0x0000df00ff017b82 */ /* 0x000ff00000000800 */
[----:B------:R-:W0:Y:S02]  /*0010*/  LDC R0, c[0x0][0x390] ;  /* 0x0000e400ff007b82 */ /* 0x000e240000000800 */
[----:B0-----:R-:W-:-:S13]  /*0020*/  ISETP.GE.AND P0, PT, R0, 0x1, PT ;  /* 0x000000010000780c */ /* 0x001fda0003f06270 */
[----:B------:R-:W-:Y:S05]  /*0030*/  @!P0 EXIT ;  /* 0x000000000000894d */ /* 0x000fea0003800000 */
[----:B------:R-:W0:Y:S01]  /*0040*/  S2R R5, SR_TID.Y ;  /* 0x0000000000057919 */ /* 0x000e220000002200 */
[----:B------:R-:W1:Y:S01]  /*0050*/  LDC.64 R2, c[0x0][0x388] ;  /* 0x0000e200ff027b82 */ /* 0x000e620000000a00 */
[C---:B------:R-:W-:Y:S01]  /*0060*/  ISETP.GE.U32.AND P1, PT, R0.reuse, 0x10, PT ;  /* 0x000000100000780c */ /* 0x040fe20003f26070 */
[----:B------:R-:W2:Y:S01]  /*0070*/  LDCU.64 UR4, c[0x0][0x358] ;  /* 0x00006b00ff0477ac */ /* 0x000ea20008000a00 */
[----:B------:R-:W0:Y:S01]  /*0080*/  S2R R7, SR_TID.X ;  /* 0x0000000000077919 */ /* 0x000e220000002100 */
[----:B------:R-:W-:Y:S01]  /*0090*/  LOP3.LUT R16, R0, 0xf, RZ, 0xc0, !PT ;  /* 0x0000000f00107812 */ /* 0x000fe200078ec0ff */
[----:B------:R-:W-:-:S03]  /*00a0*/  HFMA2 R4, -RZ, RZ, 0, 0 ;  /* 0x00000000ff047431 */ /* 0x000fc600000001ff */
[----:B------:R-:W-:Y:S01]  /*00b0*/  ISETP.NE.AND P0, PT, R16, RZ, PT ;  /* 0x000000ff1000720c */ /* 0x000fe20003f05270 */
[----:B0-----:R-:W-:-:S04]  /*00c0*/  IMAD R7, R5, R0, R7 ;  /* 0x0000000005077224 */ /* 0x001fc800078e0207 */
[----:B-1----:R-:W-:Y:S01]  /*00d0*/  IMAD.WIDE.U32 R2, R7, 0x4, R2 ;  /* 0x0000000407027825 */ /* 0x002fe200078e0002 */
[----:B--2---:R-:W-:Y:S07]  /*00e0*/  @!P1 BRA `(.L_x_0) ;  /* 0x00000004005c9947 */ /* 0x004fee0003800000 */
[----:B------:R-:W0:Y:S01]  /*00f0*/  LDC.64 R6, c[0x0][0x380] ;  /* 0x0000e000ff067b82 */ /* 0x000e220000000a00 */
[----:B------:R-:W-:Y:S01]  /*0100*/  LOP3.LUT R4, R0, 0x7ffffff0, RZ, 0xc0, !PT ;  /* 0x7ffffff000047812 */ /* 0x000fe200078ec0ff */
[----:B------:R-:W-:-:S03]  /*0110*/  IMAD R9, R5, R0, 0x7 ;  /* 0x0000000705097424 */ /* 0x000fc600078e0200 */
[----:B------:R-:W-:-:S07]  /*0120*/  IADD3 R8, PT, PT, -R4, RZ, RZ ;  /* 0x000000ff04087210 */ /* 0x000fce0007ffe1ff */
.L_x_1:
[----:B------:R-:W-:-:S05]  /*0130*/  IADD3 R11, PT, PT, R9, -0x7, RZ ;  /* 0xfffffff9090b7810 */ /* 0x000fca0007ffe0ff */
[----:B0-----:R-:W-:-:S06]  /*0140*/  IMAD.WIDE.U32 R10, R11, 0x4, R6 ;  /* 0x000000040b0a7825 */ /* 0x001fcc00078e0006 */
[----:B------:R-:W2:Y:S01]  /*0150*/  LDG.E R10, desc[UR4][R10.64] ;  /* 0x000000040a0a7981 */ /* 0x000ea2000c1e1900 */
[----:B---3--:R-:W-:-:S05]  /*0160*/  IADD3 R13, PT, PT, R9, -0x6, RZ ;  /* 0xfffffffa090d7810 */ /* 0x008fca0007ffe0ff */
[----:B------:R-:W-:-:S04]  /*0170*/  IMAD.WIDE.U32 R12, R13, 0x4, R6 ;  /* 0x000000040d0c7825 */ /* 0x000fc800078e0006 */
[----:B--2---:R-:W-:-:S05]  /*0180*/  IMAD R17, R10, R10, RZ ;  /* 0x0000000a0a117224 */ /* 0x004fca00078e02ff */
[----:B------:R0:W-:Y:S04]  /*0190*/  STG.E desc[UR4][R2.64], R17 ;  /* 0x0000001102007986 */ /* 0x0001e8000c101904 */
[----:B------:R-:W2:Y:S01]  /*01a0*/  LDG.E R12, desc[UR4][R12.64] ;  /* 0x000000040c0c7981 */ /* 0x000ea2000c1e1900 */
[----:B------:R-:W-:-:S05]  /*01b0*/  IADD3 R15, PT, PT, R9, -0x5, RZ ;  /* 0xfffffffb090f7810 */ /* 0x000fca0007ffe0ff */
        /* <DEDUP_REMOVED lines=8> */
[----:B------:R-:W0:Y:S01]  /*0240*/  LDG.E R10, desc[UR4][R10.64] ;  /* 0x000000040a0a7981 */ /* 0x000e22000c1e1900 */
[----:B------:R-:W-:-:S05]  /*0250*/  IADD3 R13, PT, PT, R9, -0x3, RZ ;  /* 0xfffffffd090d7810 */ /* 0x000fca0007ffe0ff */
[----:B------:R-:W-:-:S04]  /*0260*/  IMAD.WIDE.U32 R12, R13, 0x4, R6 ;  /* 0x000000040d0c7825 */ /* 0x000fc800078e0006 */
[----:B0-----:R-:W-:-:S05]  /*0270*/  IMAD R17, R10, R10, RZ ;  /* 0x0000000a0a117224 */ /* 0x001fca00078e02ff */
[----:B------:R0:W-:Y:S04]  /*0280*/  STG.E desc[UR4][R2.64], R17 ;  /* 0x0000001102007986 */ /* 0x0001e8000c101904 */
[----:B------:R-:W1:Y:S01]  /*0290*/  LDG.E R12, desc[UR4][R12.64] ;  /* 0x000000040c0c7981 */ /* 0x000e62000c1e1900 */
[----:B------:R-:W-:-:S05]  /*02a0*/  IADD3 R15, PT, PT, R9, -0x2, RZ ;  /* 0xfffffffe090f7810 */ /* 0x000fca0007ffe0ff */
[----:B------:R-:W-:-:S04]  /*02b0*/  IMAD.WIDE.U32 R14, R15, 0x4, R6 ;  /* 0x000000040f0e7825 */ /* 0x000fc800078e0006 */
[----:B-1----:R-:W-:-:S05]  /*02c0*/  IMAD R19, R12, R12, RZ ;  /* 0x0000000c0c137224 */ /* 0x002fca00078e02ff */
[----:B------:R1:W-:Y:S04]  /*02d0*/  STG.E desc[UR4][R2.64], R19 ;  /* 0x0000001302007986 */ /* 0x0003e8000c101904 */
[----:B------:R-:W2:Y:S01]  /*02e0*/  LDG.E R14, desc[UR4][R14.64] ;  /* 0x000000040e0e7981 */ /* 0x000ea2000c1e1900 */
[----:B------:R-:W-:-:S05]  /*02f0*/  IADD3 R11, PT, PT, R9, -0x1, RZ ;  /* 0xffffffff090b7810 */ /* 0x000fca0007ffe0ff */
[----:B------:R-:W-:-:S04]  /*0300*/  IMAD.WIDE.U32 R10, R11, 0x4, R6 ;  /* 0x000000040b0a7825 */ /* 0x000fc800078e0006 */
[----:B--2---:R-:W-:-:S05]  /*0310*/  IMAD R21, R14, R14, RZ ;  /* 0x0000000e0e157224 */ /* 0x004fca00078e02ff */
[----:B------:R2:W-:Y:S04]  /*0320*/  STG.E desc[UR4][R2.64], R21 ;  /* 0x0000001502007986 */ /* 0x0005e8000c101904 */
[----:B------:R-:W0:Y:S01]  /*0330*/  LDG.E R10, desc[UR4][R10.64] ;  /* 0x000000040a0a7981 */ /* 0x000e22000c1e1900 */
[----:B------:R-:W-:-:S04]  /*0340*/  IMAD.WIDE.U32 R12, R9, 0x4, R6 ;  /* 0x00000004090c7825 */ /* 0x000fc800078e0006 */
[----:B0-----:R-:W-:-:S05]  /*0350*/  IMAD R17, R10, R10, RZ ;  /* 0x0000000a0a117224 */ /* 0x001fca00078e02ff */
[----:B------:R0:W-:Y:S04]  /*0360*/  STG.E desc[UR4][R2.64], R17 ;  /* 0x0000001102007986 */ /* 0x0001e8000c101904 */
[----:B------:R-:W1:Y:S01]  /*0370*/  LDG.E R12, desc[UR4][R12.64] ;  /* 0x000000040c0c7981 */ /* 0x000e62000c1e1900 */
[----:B------:R-:W-:-:S05]  /*0380*/  IADD3 R23, PT, PT, R9, 0x1, RZ ;  /* 0x0000000109177810 */ /* 0x000fca0007ffe0ff */
[----:B------:R-:W-:-:S04]  /*0390*/  IMAD.WIDE.U32 R14, R23, 0x4, R6 ;  /* 0x00000004170e7825 */ /* 0x000fc800078e0006 */
[----:B-1----:R-:W-:-:S05]  /*03a0*/  IMAD R19, R12, R12, RZ ;  /* 0x0000000c0c137224 */ /* 0x002fca00078e02ff */
[----:B------:R1:W-:Y:S04]  /*03b0*/  STG.E desc[UR4][R2.64], R19 ;  /* 0x0000001302007986 */ /* 0x0003e8000c101904 */
[----:B------:R-:W2:Y:S01]  /*03c0*/  LDG.E R14, desc[UR4][R14.64] ;  /* 0x000000040e0e7981 */ /* 0x000ea2000c1e1900 */
[----:B------:R-:W-:-:S05]  /*03d0*/  IADD3 R23, PT, PT, R9, 0x2, RZ ;  /* 0x0000000209177810 */ /* 0x000fca0007ffe0ff */
[----:B------:R-:W-:-:S04]  /*03e0*/  IMAD.WIDE.U32 R10, R23, 0x4, R6 ;  /* 0x00000004170a7825 */ /* 0x000fc800078e0006 */
[----:B--2---:R-:W-:-:S05]  /*03f0*/  IMAD R21, R14, R14, RZ ;  /* 0x0000000e0e157224 */ /* 0x004fca00078e02ff */
[----:B------:R2:W-:Y:S04]  /*0400*/  STG.E desc[UR4][R2.64], R21 ;  /* 0x0000001502007986 */ /* 0x0005e8000c101904 */
[----:B------:R-:W0:Y:S01]  /*0410*/  LDG.E R10, desc[UR4][R10.64] ;  /* 0x000000040a0a7981 */ /* 0x000e22000c1e1900 */
[----:B------:R-:W-:-:S05]  /*0420*/  IADD3 R13, PT, PT, R9, 0x3, RZ ;  /* 0x00000003090d7810 */ /* 0x000fca0007ffe0ff */
        /* <DEDUP_REMOVED lines=28> */
[----:B------:R-:W2:Y:S01]  /*05f0*/  LDG.E R10, desc[UR4][R10.64] ;  /* 0x000000040a0a7981 */ /* 0x000ea2000c1e1900 */
[----:B------:R-:W-:Y:S02]  /*0600*/  IADD3 R8, PT, PT, R8, 0x10, RZ ;  /* 0x0000001008087810 */ /* 0x000fe40007ffe0ff */
[----:B------:R-:W-:Y:S02]  /*0610*/  IADD3 R9, PT, PT, R9, 0x10, RZ ;  /* 0x0000001009097810 */ /* 0x000fe40007ffe0ff */
[----:B------:R-:W-:Y:S01]  /*0620*/  ISETP.NE.AND P1, PT, R8, RZ, PT ;  /* 0x000000ff0800720c */ /* 0x000fe20003f25270 */
[----:B--2---:R-:W-:-:S05]  /*0630*/  IMAD R13, R10, R10, RZ ;  /* 0x0000000a0a0d7224 */ /* 0x004fca00078e02ff */
[----:B------:R3:W-:Y:S07]  /*0640*/  STG.E desc[UR4][R2.64], R13 ;  /* 0x0000000d02007986 */ /* 0x0007ee000c101904 */
[----:B------:R-:W-:Y:S05]  /*0650*/  @P1 BRA `(.L_x_1) ;  /* 0xfffffff800b41947 */ /* 0x000fea000383ffff */
.L_x_0:
[----:B------:R-:W-:Y:S05]  /*0660*/  @!P0 EXIT ;  /* 0x000000000000894d */ /* 0x000fea0003800000 */
[----:B------:R-:W-:Y:S02]  /*0670*/  ISETP.GE.U32.AND P0, PT, R16, 0x8, PT ;  /* 0x000000081000780c */ /* 0x000fe40003f06070 */
[----:B------:R-:W-:-:S04]  /*0680*/  LOP3.LUT R18, R0, 0x7, RZ, 0xc0, !PT ;  /* 0x0000000700127812 */ /* 0x000fc800078ec0ff */
[----:B------:R-:W-:-:S07]  /*0690*/  ISETP.NE.AND P1, PT, R18, RZ, PT ;  /* 0x000000ff1200720c */ /* 0x000fce0003f25270 */
[----:B------:R-:W-:Y:S06]  /*06a0*/  @!P0 BRA `(.L_x_2) ;  /* 0x0000000000a88947 */ /* 0x000fec0003800000 */
[----:B------:R-:W0:Y:S01]  /*06b0*/  LDC.64 R6, c[0x0][0x380] ;  /* 0x0000e000ff067b82 */ /* 0x000e220000000a00 */
[----:B------:R-:W-:-:S04]  /*06c0*/  IMAD R9, R5, R0, R4 ;  /* 0x0000000005097224 */ /* 0x000fc800078e0204 */
[----:B0-----:R-:W-:-:S06]  /*06d0*/  IMAD.WIDE.U32 R10, R9, 0x4, R6 ;  /* 0x00000004090a7825 */ /* 0x001fcc00078e0006 */
[----:B------:R-:W2:Y:S01]  /*06e0*/  LDG.E R10, desc[UR4][R10.64] ;  /* 0x000000040a0a7981 */ /* 0x000ea2000c1e1900 */
[----:B---3--:R-:W-:-:S05]  /*06f0*/  IADD3 R13, PT, PT, R9, 0x1, RZ ;  /* 0x00000001090d7810 */ /* 0x008fca0007ffe0ff */
[----:B------:R-:W-:-:S04]  /*0700*/  IMAD.WIDE.U32 R12, R13, 0x4, R6 ;  /* 0x000000040d0c7825 */ /* 0x000fc800078e0006 */
[----:B--2---:R-:W-:-:S05]  /*0710*/  IMAD R17, R10, R10, RZ ;  /* 0x0000000a0a117224 */ /* 0x004fca00078e02ff */
[----:B------:R0:W-:Y:S04]  /*0720*/  STG.E desc[UR4][R2.64], R17 ;  /* 0x0000001102007986 */ /* 0x0001e8000c101904 */
[----:B------:R-:W2:Y:S01]  /*0730*/  LDG.E R12, desc[UR4][R12.64] ;  /* 0x000000040c0c7981 */ /* 0x000ea2000c1e1900 */
[----:B------:R-:W-:-:S05]  /*0740*/  IADD3 R15, PT, PT, R9, 0x2, RZ ;  /* 0x00000002090f7810 */ /* 0x000fca0007ffe0ff */
        /* <DEDUP_REMOVED lines=29> */
[----:B------:R-:W-:Y:S01]  /*0920*/  IADD3 R4, PT, PT, R4, 0x8, RZ ;  /* 0x0000000804047810 */ /* 0x000fe20007ffe0ff */
[----:B--2---:R-:W-:-:S05]  /*0930*/  IMAD R13, R6, R6, RZ ;  /* 0x00000006060d7224 */ /* 0x004fca00078e02ff */
[----:B------:R0:W-:Y:S02]  /*0940*/  STG.E desc[UR4][R2.64], R13 ;  /* 0x0000000d02007986 */ /* 0x0001e4000c101904 */
.L_x_2:
[----:B------:R-:W-:Y:S05]  /*0950*/  @!P1 EXIT ;  /* 0x000000000000994d */ /* 0x000fea0003800000 */
[----:B------:R-:W-:Y:S02]  /*0960*/  ISETP.GE.U32.AND P0, PT, R18, 0x4, PT ;  /* 0x000000041200780c */ /* 0x000fe40003f06070 */
[----:B------:R-:W-:-:S04]  /*0970*/  LOP3.LUT R8, R0, 0x3, RZ, 0xc0, !PT ;  /* 0x0000000300087812 */ /* 0x000fc800078ec0ff */
[----:B------:R-:W-:-:S07]  /*0980*/  ISETP.NE.AND P1, PT, R8, RZ, PT ;  /* 0x000000ff0800720c */ /* 0x000fce0003f25270 */
[----:B------:R-:W-:Y:S06]  /*0990*/  @!P0 BRA `(.L_x_3) ;  /* 0x0000000000588947 */ /* 0x000fec0003800000 */
[----:B------:R-:W1:Y:S01]  /*09a0*/  LDC.64 R6, c[0x0][0x380] ;  /* 0x0000e000ff067b82 */ /* 0x000e620000000a00 */
[----:B0--3--:R-:W-:-:S04]  /*09b0*/  IMAD R19, R5, R0, R4 ;  /* 0x0000000005137224 */ /* 0x009fc800078e0204 */
[----:B-1----:R-:W-:-:S06]  /*09c0*/  IMAD.WIDE.U32 R10, R19, 0x4, R6 ;  /* 0x00000004130a7825 */ /* 0x002fcc00078e0006 */
        /* <DEDUP_REMOVED lines=16> */
[----:B------:R-:W-:Y:S01]  /*0ad0*/  IADD3 R4, PT, PT, R4, 0x4, RZ ;  /* 0x0000000404047810 */ /* 0x000fe20007ffe0ff */
[----:B0-----:R-:W-:-:S05]  /*0ae0*/  IMAD R9, R6, R6, RZ ;  /* 0x0000000606097224 */ /* 0x001fca00078e02ff */
[----:B------:R1:W-:Y:S02]  /*0af0*/  STG.E desc[UR4][R2.64], R9 ;  /* 0x0000000902007986 */ /* 0x0003e4000c101904 */
.L_x_3:
[----:B------:R-:W-:Y:S05]  /*0b00*/  @!P1 EXIT ;  /* 0x000000000000994d */ /* 0x000fea0003800000 */
[----:B------:R-:W2:Y:S01]  /*0b10*/  LDC.64 R6, c[0x0][0x380] ;  /* 0x0000e000ff067b82 */ /* 0x000ea20000000a00 */
[----:B01----:R-:W-:Y:S01]  /*0b20*/  IMAD R9, R5, R0, R4 ;  /* 0x0000000005097224 */ /* 0x003fe200078e0204 */
[----:B------:R-:W-:-:S07]  /*0b30*/  IADD3 R8, PT, PT, -R8, RZ, RZ ;  /* 0x000000ff08087210 */ /* 0x000fce0007ffe1ff */
.L_x_4:
[----:B--2---:R-:W-:-:S06]  /*0b40*/  IMAD.WIDE.U32 R4, R9, 0x4, R6 ;  /* 0x0000000409047825 */ /* 0x004fcc00078e0006 */
[----:B------:R-:W2:Y:S01]  /*0b50*/  LDG.E R4, desc[UR4][R4.64] ;  /* 0x0000000404047981 */ /* 0x000ea2000c1e1900 */
[----:B------:R-:W-:Y:S02]  /*0b60*/  IADD3 R8, PT, PT, R8, 0x1, RZ ;  /* 0x0000000108087810 */ /* 0x000fe40007ffe0ff */
[----:B------:R-:W-:Y:S02]  /*0b70*/  IADD3 R9, PT, PT, R9, 0x1, RZ ;  /* 0x0000000109097810 */ /* 0x000fe40007ffe0ff */
[----:B------:R-:W-:Y:S01]  /*0b80*/  ISETP.NE.AND P0, PT, R8, RZ, PT ;  /* 0x000000ff0800720c */ /* 0x000fe20003f05270 */
[----:B0-2---:R-:W-:-:S05]  /*0b90*/  IMAD R11, R4, R4, RZ ;  /* 0x00000004040b7224 */ /* 0x005fca00078e02ff */
[----:B------:R0:W-:Y:S07]  /*0ba0*/  STG.E desc[UR4][R2.64], R11 ;  /* 0x0000000b02007986 */ /* 0x0001ee000c101904 */
[----:B------:R-:W-:Y:S05]  /*0bb0*/  @P0 BRA `(.L_x_4) ;  /* 0xfffffffc00e00947 */ /* 0x000fea000383ffff */
[----:B------:R-:W-:Y:S05]  /*0bc0*/  EXIT ;  /* 0x000000000000794d */ /* 0x000fea0003800000 */
.L_x_5:
[----:B------:R-:W-:-:S00]  /*0bd0*/  BRA `(.L_x_5) ;  /* 0xfffffffc00fc7947 */ /* 0x000fc0000383ffff */
[----:B------:R-:W-:-:S00]  /*0be0*/  NOP ;  /* 0x0000000000007918 */ /* 0x000fc00000000000 */
        /* <DEDUP_REMOVED lines=9> */
.L_x_6:


//--------------------- .nv.shared.reserved.0     --------------------------
	.section	.nv.shared.reserved.0,"aw",@nobits
	.weak		__nv_reservedSMEM_offset_0_alias
	.size		__nv_reservedSMEM_offset_0_alias, 0, 64
	.other		__nv_reservedSMEM_offset_0_alias,@"STO_CUDA_RESERVED_SHARED STV_DEFAULT"
__nv_reservedSMEM_offset_0_alias:
	.zero		0
	.zero		64


//--------------------- .nv.constant0._Z18deviceMatrixSquarePjS_i --------------------------
	.section	.nv.constant0._Z18deviceMatrixSquarePjS_i,"a",@progbits
	.sectionflags	@""
	.align	4
.nv.constant0._Z18deviceMatrixSquarePjS_i:
	.zero		916


//--------------------- SYMBOLS --------------------------

	.type		.nv.reservedSmem.offset0,@object
	.size		.nv.reservedSmem.offset0,0x4
